//
// Generated by NVIDIA NVVM Compiler
//
// Compiler Build ID: CL-36424714
// Cuda compilation tools, release 13.0, V13.0.88
// Based on NVVM 20.0.0
//

.version 9.0
.target sm_100
.address_size 64

	// .globl	default_function_kernel

.visible .entry default_function_kernel(
	.param .u64 .ptr .align 1 default_function_kernel_param_0,
	.param .u64 .ptr .align 1 default_function_kernel_param_1
)
.maxntid 13
{
	.reg .b32 	%r<17>;
	.reg .b32 	%f<2>;
	.reg .b64 	%rd<9>;

	ld.param.u64 	%rd1, [default_function_kernel_param_0];
	ld.param.u64 	%rd2, [default_function_kernel_param_1];
	cvta.to.global.u64 	%rd3, %rd2;
	cvta.to.global.u64 	%rd4, %rd1;
	mov.u32 	%r1, %ctaid.x;
	mov.u32 	%r2, %tid.x;
	mad.lo.s32 	%r3, %r1, 13, %r2;
	and.b32  	%r4, %r3, 2147483616;
	shl.b32 	%r5, %r3, 2;
	and.b32  	%r6, %r5, 24;
	shr.u32 	%r7, %r3, 2;
	and.b32  	%r8, %r7, 4;
	shl.b32 	%r9, %r3, 1;
	and.b32  	%r10, %r9, 2;
	shr.u32 	%r11, %r3, 3;
	and.b32  	%r12, %r11, 1;
	or.b32  	%r13, %r10, %r4;
	or.b32  	%r14, %r13, %r12;
	or.b32  	%r15, %r14, %r6;
	or.b32  	%r16, %r15, %r8;
	mul.wide.u32 	%rd5, %r16, 4;
	add.s64 	%rd6, %rd4, %rd5;
	ld.global.nc.f32 	%f1, [%rd6];
	mul.wide.u32 	%rd7, %r3, 4;
	add.s64 	%rd8, %rd3, %rd7;
	st.global.f32 	[%rd8], %f1;
	ret;

}


// ===== COMPILED SASS (sm_100) =====

	.target	sm_100

	.elftype	@"ET_EXEC"


//--------------------- .note.nv.tkinfo           --------------------------
	.section	.note.nv.tkinfo,"",@"SHT_NOTE"
	.sectionflags	@"SHF_NOTE_NV_TKINFO"
	.tkinfo
        /*0018*/ 	.word	0x00000002
        /*0030*/ 	.string	""
        /*0030*/ 	.string	"ptxas"
        /*0030*/ 	.string	"Cuda compilation tools, release 13.0, V13.0.88"
        /*0030*/ 	.string	"Build cuda_13.0.r13.0/compiler.36424714_0"
        /*0030*/ 	.string	"-arch sm_100 -m 64 "



//--------------------- .note.nv.cuinfo           --------------------------
	.section	.note.nv.cuinfo,"",@"SHT_NOTE"
	.sectionflags	@"SHF_NOTE_NV_CUINFO"
        /*0018*/ 	.short	0x0002
        /*001a*/ 	.short	0x0064
        /*001c*/ 	.short	0x0082
	.zero		2


//--------------------- .nv.info                  --------------------------
	.section	.nv.info,"",@"SHT_CUDA_INFO"
	.align	4


	//----- nvinfo : EIATTR_REGCOUNT
	.align		4
        /*0000*/ 	.byte	0x04, 0x2f
        /*0002*/ 	.short	(.L_1 - .L_0)
	.align		4
.L_0:
        /*0004*/ 	.word	index@(default_function_kernel)
        /*0008*/ 	.word	0x0000000a


	//----- nvinfo : EIATTR_FRAME_SIZE
	.align		4
.L_1:
        /*000c*/ 	.byte	0x04, 0x11
        /*000e*/ 	.short	(.L_3 - .L_2)
	.align		4
.L_2:
        /*0010*/ 	.word	index@(default_function_kernel)
        /*0014*/ 	.word	0x00000000


	//----- nvinfo : EIATTR_MIN_STACK_SIZE
	.align		4
.L_3:
        /*0018*/ 	.byte	0x04, 0x12
        /*001a*/ 	.short	(.L_5 - .L_4)
	.align		4
.L_4:
        /*001c*/ 	.word	index@(default_function_kernel)
        /*0020*/ 	.word	0x00000000
.L_5:


//--------------------- .nv.compat                --------------------------
	.section	.nv.compat,"",@"SHT_CUDA_COMPAT_INFO"
	.align	4
        /*0000*/ 	.byte	0x02, 0x09, 0x00, 0x00, 0x02, 0x02, 0x01, 0x00, 0x02, 0x05, 0x05, 0x00, 0x03, 0x07, 0x01, 0x01
        /*0010*/ 	.byte	0x02, 0x03, 0x00, 0x00, 0x02, 0x06, 0x01, 0x00, 0x04, 0x0b, 0x08, 0x00, 0x09, 0x00, 0x00, 0x00
        /*0020*/ 	.byte	0x00, 0x00, 0x00, 0x00


//--------------------- .nv.info.default_function_kernel --------------------------
	.section	.nv.info.default_function_kernel,"",@"SHT_CUDA_INFO"
	.sectionflags	@""
	.align	4


	//----- nvinfo : EIATTR_CUDA_API_VERSION
	.align		4
        /*0000*/ 	.byte	0x04, 0x37
        /*0002*/ 	.short	(.L_7 - .L_6)
.L_6:
        /*0004*/ 	.word	0x00000082


	//----- nvinfo : EIATTR_KPARAM_INFO
	.align		4
.L_7:
        /*0008*/ 	.byte	0x04, 0x17
        /*000a*/ 	.short	(.L_9 - .L_8)
.L_8:
        /*000c*/ 	.word	0x00000000
        /*0010*/ 	.short	0x0001
        /*0012*/ 	.short	0x0008
        /*0014*/ 	.byte	0x00, 0xf5, 0x21, 0x00


	//----- nvinfo : EIATTR_KPARAM_INFO
	.align		4
.L_9:
        /*0018*/ 	.byte	0x04, 0x17
        /*001a*/ 	.short	(.L_11 - .L_10)
.L_10:
        /*001c*/ 	.word	0x00000000
        /*0020*/ 	.short	0x0000
        /*0022*/ 	.short	0x0000
        /*0024*/ 	.byte	0x00, 0xf5, 0x21, 0x00


	//----- nvinfo : EIATTR_SPARSE_MMA_MASK
	.align		4
.L_11:
        /*0028*/ 	.byte	0x03, 0x50
        /*002a*/ 	.short	0x0000


	//----- nvinfo : EIATTR_MAXREG_COUNT
	.align		4
        /*002c*/ 	.byte	0x03, 0x1b
        /*002e*/ 	.short	0x00ff


	//----- nvinfo : EIATTR_MERCURY_ISA_VERSION
	.align		4
        /*0030*/ 	.byte	0x03, 0x5f
        /*0032*/ 	.short	0x0101


	//----- nvinfo : EIATTR_VRC_CTA_INIT_COUNT
	.align		4
        /*0034*/ 	.byte	0x02, 0x4a
	.zero		1
	.zero		1


	//----- nvinfo : EIATTR_EXIT_INSTR_OFFSETS
	.align		4
        /*0038*/ 	.byte	0x04, 0x1c
        /*003a*/ 	.short	(.L_13 - .L_12)


	//   ....[0]....
.L_12:
        /*003c*/ 	.word	0x00000140


	//----- nvinfo : EIATTR_MAX_THREADS
	.align		4
.L_13:
        /*0040*/ 	.byte	0x04, 0x05
        /*0042*/ 	.short	(.L_15 - .L_14)
.L_14:
        /*0044*/ 	.word	0x0000000d
        /*0048*/ 	.word	0x00000001
        /*004c*/ 	.word	0x00000001


	//----- nvinfo : EIATTR_CBANK_PARAM_SIZE
	.align		4
.L_15:
        /*0050*/ 	.byte	0x03, 0x19
        /*0052*/ 	.short	0x0010


	//----- nvinfo : EIATTR_PARAM_CBANK
	.align		4
        /*0054*/ 	.byte	0x04, 0x0a
        /*0056*/ 	.short	(.L_17 - .L_16)
	.align		4
.L_16:
        /*0058*/ 	.word	index@(.nv.constant0.default_function_kernel)
        /*005c*/ 	.short	0x0380
        /*005e*/ 	.short	0x0010


	//----- nvinfo : EIATTR_SW_WAR
	.align		4
.L_17:
        /*0060*/ 	.byte	0x04, 0x36
        /*0062*/ 	.short	(.L_19 - .L_18)
.L_18:
        /*0064*/ 	.word	0x00000008
.L_19:


//--------------------- .nv.callgraph             --------------------------
	.section	.nv.callgraph,"",@"SHT_CUDA_CALLGRAPH"
	.align	4
	.sectionentsize	8
	.align		4
        /*0000*/ 	.word	0x00000000
	.align		4
        /*0004*/ 	.word	0xffffffff
	.align		4
        /*0008*/ 	.word	0x00000000
	.align		4
        /*000c*/ 	.word	0xfffffffe
	.align		4
        /*0010*/ 	.word	0x00000000
	.align		4
        /*0014*/ 	.word	0xfffffffd
	.align		4
        /*0018*/ 	.word	0x00000000
	.align		4
        /*001c*/ 	.word	0xfffffffc


//--------------------- .text.default_function_kernel --------------------------
	.section	.text.default_function_kernel,"ax",@progbits
	.align	128
        .global         default_function_kernel
        .type           default_function_kernel,@function
        .size           default_function_kernel,(.L_x_1 - default_function_kernel)
        .other          default_function_kernel,@"STO_CUDA_ENTRY STV_DEFAULT"
default_function_kernel:
.text.default_function_kernel:
[----:B------:R-:W-:Y:S01]  /*0000*/  LDC R1, c[0x0][0x37c] ;  /* 0x0000df00ff017b82 */ /* 0x000fe20000000800 */
[----:B------:R-:W0:Y:S07]  /*0010*/  S2R R7, SR_CTAID.X ;  /* 0x0000000000077919 */ /* 0x000e2e0000002500 */
[----:B------:R-:W1:Y:S01]  /*0020*/  LDC.64 R2, c[0x0][0x380] ;  /* 0x0000e000ff027b82 */ /* 0x000e620000000a00 */
[----:B------:R-:W2:Y:S01]  /*0030*/  LDCU.64 UR4, c[0x0][0x358] ;  /* 0x00006b00ff0477ac */ /* 0x000ea20008000a00 */
[----:B------:R-:W0:Y:S02]  /*0040*/  S2R R0, SR_TID.X ;  /* 0x0000000000007919 */ /* 0x000e240000002100 */
[----:B0-----:R-:W-:-:S04]  /*0050*/  IMAD R7, R7, 0xd, R0 ;  /* 0x0000000d07077824 */ /* 0x001fc800078e0200 */
[----:B------:R-:W-:Y:S01]  /*0060*/  IMAD.SHL.U32 R0, R7, 0x2, RZ ;  /* 0x0000000207007824 */ /* 0x000fe200078e00ff */
[----:B------:R-:W-:-:S04]  /*0070*/  SHF.R.U32.HI R4, RZ, 0x3, R7 ;  /* 0x00000003ff047819 */ /* 0x000fc80000011607 */
[----:B------:R-:W-:-:S04]  /*0080*/  LOP3.LUT R0, R0, 0x2, RZ, 0xc0, !PT ;  /* 0x0000000200007812 */ /* 0x000fc800078ec0ff */
[----:B------:R-:W-:Y:S01]  /*0090*/  LOP3.LUT R5, R0, 0x7fffffe0, R7, 0xf8, !PT ;  /* 0x7fffffe000057812 */ /* 0x000fe200078ef807 */
[----:B------:R-:W-:-:S03]  /*00a0*/  IMAD.SHL.U32 R0, R7, 0x4, RZ ;  /* 0x0000000407007824 */ /* 0x000fc600078e00ff */
[----:B------:R-:W-:-:S04]  /*00b0*/  LOP3.LUT R5, R5, 0x1, R4, 0xf8, !PT ;  /* 0x0000000105057812 */ /* 0x000fc800078ef804 */
[----:B------:R-:W-:Y:S02]  /*00c0*/  LOP3.LUT R5, R5, 0x18, R0, 0xf8, !PT ;  /* 0x0000001805057812 */ /* 0x000fe400078ef800 */
[----:B------:R-:W-:-:S04]  /*00d0*/  SHF.R.U32.HI R0, RZ, 0x2, R7 ;  /* 0x00000002ff007819 */ /* 0x000fc80000011607 */
[----:B------:R-:W-:-:S05]  /*00e0*/  LOP3.LUT R5, R5, 0x4, R0, 0xf8, !PT ;  /* 0x0000000405057812 */ /* 0x000fca00078ef800 */
[----:B-1----:R-:W-:Y:S02]  /*00f0*/  IMAD.WIDE.U32 R2, R5, 0x4, R2 ;  /* 0x0000000405027825 */ /* 0x002fe400078e0002 */
[----:B------:R-:W0:Y:S04]  /*0100*/  LDC.64 R4, c[0x0][0x388] ;  /* 0x0000e200ff047b82 */ /* 0x000e280000000a00 */
[----:B--2---:R-:W2:Y:S01]  /*0110*/  LDG.E.CONSTANT R3, desc[UR4][R2.64] ;  /* 0x0000000402037981 */ /* 0x004ea2000c1e9900 */
[----:B0-----:R-:W-:-:S05]  /*0120*/  IMAD.WIDE.U32 R4, R7, 0x4, R4 ;  /* 0x0000000407047825 */ /* 0x001fca00078e0004 */
[----:B--2---:R-:W-:Y:S01]  /*0130*/  STG.E desc[UR4][R4.64], R3 ;  /* 0x0000000304007986 */ /* 0x004fe2000c101904 */
[----:B------:R-:W-:Y:S05]  /*0140*/  EXIT ;  /* 0x000000000000794d */ /* 0x000fea0003800000 */
.L_x_0:
[----:B------:R-:W-:-:S00]  /*0150*/  BRA `(.L_x_0) ;  /* 0xfffffffc00fc7947 */ /* 0x000fc0000383ffff */
[----:B------:R-:W-:-:S00]  /*0160*/  NOP ;  /* 0x0000000000007918 */ /* 0x000fc00000000000 */
        /* <DEDUP_REMOVED lines=9> */
.L_x_1:


//--------------------- .nv.shared.reserved.0     --------------------------
	.section	.nv.shared.reserved.0,"aw",@nobits
	.weak		__nv_reservedSMEM_offset_0_alias
	.size		__nv_reservedSMEM_offset_0_alias, 0, 64
	.other		__nv_reservedSMEM_offset_0_alias,@"STO_CUDA_RESERVED_SHARED STV_DEFAULT"
__nv_reservedSMEM_offset_0_alias:
	.zero		0
	.zero		64


//--------------------- .nv.constant0.default_function_kernel --------------------------
	.section	.nv.constant0.default_function_kernel,"a",@progbits
	.sectionflags	@""
	.align	4
.nv.constant0.default_function_kernel:
	.zero		912


//--------------------- SYMBOLS --------------------------

	.type		.nv.reservedSmem.offset0,@object
	.size		.nv.reservedSmem.offset0,0x4
